	.headerflags	@"EF_CUDA_TEXMODE_UNIFIED EF_CUDA_64BIT_ADDRESS EF_CUDA_ACCELERATORS EF_CUDA_SM90 EF_CUDA_VIRTUAL_SM(EF_CUDA_SM90)"
	.elftype	@"ET_EXEC"


//--------------------- .nv.info                  --------------------------
	.section	.nv.info,"",@"SHT_CUDA_INFO"
	.align	4


	//----- nvinfo : EIATTR_REGCOUNT
	.align		4
        /*0000*/ 	.byte	0x04, 0x2f
        /*0002*/ 	.short	(.L_3 - .L_2)
	.align		4
.L_2:
        /*0004*/ 	.word	index@(triton_poi_fused__native_batch_norm_legit_no_training_relu_3)
        /*0008*/ 	.word	0x00000012


	//----- nvinfo : EIATTR_MIN_STACK_SIZE
	.align		4
.L_3:
        /*000c*/ 	.byte	0x04, 0x12
        /*000e*/ 	.short	(.L_5 - .L_4)
	.align		4
.L_4:
        /*0010*/ 	.word	index@(triton_poi_fused__native_batch_norm_legit_no_training_relu_3)
        /*0014*/ 	.word	0x00000000


	//----- nvinfo : EIATTR_FRAME_SIZE
	.align		4
.L_5:
        /*0018*/ 	.byte	0x04, 0x11
        /*001a*/ 	.short	(.L_7 - .L_6)
	.align		4
.L_6:
        /*001c*/ 	.word	index@(triton_poi_fused__native_batch_norm_legit_no_training_relu_3)
        /*0020*/ 	.word	0x00000000


	//----- nvinfo : EIATTR_MIN_STACK_SIZE
	.align		4
.L_7:
        /*0024*/ 	.byte	0x04, 0x12
        /*0026*/ 	.short	(.L_9 - .L_8)
	.align		4
.L_8:
        /*0028*/ 	.word	index@(triton_poi_fused__native_batch_norm_legit_no_training_relu_3)
        /*002c*/ 	.word	0x00000000
.L_9:


//--------------------- .nv.info.triton_poi_fused__native_batch_norm_legit_no_training_relu_3 --------------------------
	.section	.nv.info.triton_poi_fused__native_batch_norm_legit_no_training_relu_3,"",@"SHT_CUDA_INFO"
	.sectionflags	@""
	.align	4


	//----- nvinfo : EIATTR_CUDA_API_VERSION
	.align		4
        /*0000*/ 	.byte	0x04, 0x37
        /*0002*/ 	.short	(.L_11 - .L_10)
.L_10:
        /*0004*/ 	.word	0x0000007c


	//----- nvinfo : EIATTR_KPARAM_INFO
	.align		4
.L_11:
        /*0008*/ 	.byte	0x04, 0x17
        /*000a*/ 	.short	(.L_13 - .L_12)
.L_12:
        /*000c*/ 	.word	0x00000000
        /*0010*/ 	.short	0x0006
        /*0012*/ 	.short	0x0030
        /*0014*/ 	.byte	0x00, 0xf0, 0x11, 0x00


	//----- nvinfo : EIATTR_KPARAM_INFO
	.align		4
.L_13:
        /*0018*/ 	.byte	0x04, 0x17
        /*001a*/ 	.short	(.L_15 - .L_14)
.L_14:
        /*001c*/ 	.word	0x00000000
        /*0020*/ 	.short	0x0005
        /*0022*/ 	.short	0x0028
        /*0024*/ 	.byte	0x00, 0xf4, 0x21, 0x00


	//----- nvinfo : EIATTR_KPARAM_INFO
	.align		4
.L_15:
        /*0028*/ 	.byte	0x04, 0x17
        /*002a*/ 	.short	(.L_17 - .L_16)
.L_16:
        /*002c*/ 	.word	0x00000000
        /*0030*/ 	.short	0x0004
        /*0032*/ 	.short	0x0020
        /*0034*/ 	.byte	0x00, 0xf4, 0x21, 0x00


	//----- nvinfo : EIATTR_KPARAM_INFO
	.align		4
.L_17:
        /*0038*/ 	.byte	0x04, 0x17
        /*003a*/ 	.short	(.L_19 - .L_18)
.L_18:
        /*003c*/ 	.word	0x00000000
        /*0040*/ 	.short	0x0003
        /*0042*/ 	.short	0x0018
        /*0044*/ 	.byte	0x00, 0xf4, 0x21, 0x00


	//----- nvinfo : EIATTR_KPARAM_INFO
	.align		4
.L_19:
        /*0048*/ 	.byte	0x04, 0x17
        /*004a*/ 	.short	(.L_21 - .L_20)
.L_20:
        /*004c*/ 	.word	0x00000000
        /*0050*/ 	.short	0x0002
        /*0052*/ 	.short	0x0010
        /*0054*/ 	.byte	0x00, 0xf4, 0x21, 0x00


	//----- nvinfo : EIATTR_KPARAM_INFO
	.align		4
.L_21:
        /*0058*/ 	.byte	0x04, 0x17
        /*005a*/ 	.short	(.L_23 - .L_22)
.L_22:
        /*005c*/ 	.word	0x00000000
        /*0060*/ 	.short	0x0001
        /*0062*/ 	.short	0x0008
        /*0064*/ 	.byte	0x00, 0xf4, 0x21, 0x00


	//----- nvinfo : EIATTR_KPARAM_INFO
	.align		4
.L_23:
        /*0068*/ 	.byte	0x04, 0x17
        /*006a*/ 	.short	(.L_25 - .L_24)
.L_24:
        /*006c*/ 	.word	0x00000000
        /*0070*/ 	.short	0x0000
        /*0072*/ 	.short	0x0000
        /*0074*/ 	.byte	0x00, 0xf4, 0x21, 0x00


	//----- nvinfo : EIATTR_SPARSE_MMA_MASK
	.align		4
.L_25:
        /*0078*/ 	.byte	0x03, 0x50
        /*007a*/ 	.short	0x0000


	//----- nvinfo : EIATTR_MAXREG_COUNT
	.align		4
        /*007c*/ 	.byte	0x03, 0x1b
        /*007e*/ 	.short	0x00ff


	//----- nvinfo : EIATTR_EXIT_INSTR_OFFSETS
	.align		4
        /*0080*/ 	.byte	0x04, 0x1c
        /*0082*/ 	.short	(.L_27 - .L_26)


	//   ....[0]....
.L_26:
        /*0084*/ 	.word	0x00000300


	//   ....[1]....
        /*0088*/ 	.word	0x00000320


	//----- nvinfo : EIATTR_REQNTID
	.align		4
.L_27:
        /*008c*/ 	.byte	0x04, 0x10
        /*008e*/ 	.short	(.L_29 - .L_28)
.L_28:
        /*0090*/ 	.word	0x00000080
        /*0094*/ 	.word	0x00000001
        /*0098*/ 	.word	0x00000001


	//----- nvinfo : EIATTR_CBANK_PARAM_SIZE
	.align		4
.L_29:
        /*009c*/ 	.byte	0x03, 0x19
        /*009e*/ 	.short	0x0034


	//----- nvinfo : EIATTR_PARAM_CBANK
	.align		4
        /*00a0*/ 	.byte	0x04, 0x0a
        /*00a2*/ 	.short	(.L_31 - .L_30)
	.align		4
.L_30:
        /*00a4*/ 	.word	index@(.nv.constant0.triton_poi_fused__native_batch_norm_legit_no_training_relu_3)
        /*00a8*/ 	.short	0x0210
        /*00aa*/ 	.short	0x0034


	//----- nvinfo : EIATTR_SW_WAR
	.align		4
.L_31:
        /*00ac*/ 	.byte	0x04, 0x36
        /*00ae*/ 	.short	(.L_33 - .L_32)
.L_32:
        /*00b0*/ 	.word	0x00000008
.L_33:


//--------------------- .nv.callgraph             --------------------------
	.section	.nv.callgraph,"",@"SHT_CUDA_CALLGRAPH"
	.align	4
	.sectionentsize	8
	.align		4
        /*0000*/ 	.word	0x00000000
	.align		4
        /*0004*/ 	.word	0xffffffff
	.align		4
        /*0008*/ 	.word	0x00000000
	.align		4
        /*000c*/ 	.word	0xfffffffe
	.align		4
        /*0010*/ 	.word	0x00000000
	.align		4
        /*0014*/ 	.word	0xfffffffd
	.align		4
        /*0018*/ 	.word	0x00000000
	.align		4
        /*001c*/ 	.word	0xfffffffc


//--------------------- .nv.constant4             --------------------------
	.section	.nv.constant4,"a",@progbits
	.align	8
	.align		8
.nv.constant4:
        /*0000*/ 	.dword	_$_str
	.align		8
        /*0008*/ 	.dword	_$_str_$_2


//--------------------- .text.triton_poi_fused__native_batch_norm_legit_no_training_relu_3 --------------------------
	.section	.text.triton_poi_fused__native_batch_norm_legit_no_training_relu_3,"ax",@progbits
	.align	128
        .global         triton_poi_fused__native_batch_norm_legit_no_training_relu_3
        .type           triton_poi_fused__native_batch_norm_legit_no_training_relu_3,@function
        .size           triton_poi_fused__native_batch_norm_legit_no_training_relu_3,(.L_x_1 - triton_poi_fused__native_batch_norm_legit_no_training_relu_3)
        .other          triton_poi_fused__native_batch_norm_legit_no_training_relu_3,@"STO_CUDA_ENTRY STV_DEFAULT"
triton_poi_fused__native_batch_norm_legit_no_training_relu_3:
.text.triton_poi_fused__native_batch_norm_legit_no_training_relu_3:
[----:B------:R-:W0:Y:S01]  /*0000*/  LDC R1, c[0x0][0x28] ;  /* 0x00000a00ff017b82 */ /* 0x000e220000000800 */
[----:B------:R-:W1:Y:S07]  /*0010*/  S2R R0, SR_TID.X ;  /* 0x0000000000007919 */ /* 0x000e6e0000002100 */
[----:B------:R-:W2:Y:S01]  /*0020*/  LDC.64 R8, c[0x0][0x220] ;  /* 0x00008800ff087b82 */ /* 0x000ea20000000a00 */
[----:B------:R-:W-:Y:S01]  /*0030*/  HFMA2.MMA R14, -RZ, RZ, 0, 0 ;  /* 0x00000000ff0e7435 */ /* 0x000fe200000001ff */
[----:B------:R-:W-:Y:S01]  /*0040*/  ULDC.64 UR4, c[0x0][0x208] ;  /* 0x0000820000047ab9 */ /* 0x000fe20000000a00 */
[----:B------:R-:W3:Y:S05]  /*0050*/  S2R R3, SR_CTAID.X ;  /* 0x0000000000037919 */ /* 0x000eea0000002500 */
[----:B------:R-:W4:Y:S08]  /*0060*/  LDC.64 R4, c[0x0][0x210] ;  /* 0x00008400ff047b82 */ /* 0x000f300000000a00 */
[----:B------:R-:W5:Y:S08]  /*0070*/  LDC.64 R6, c[0x0][0x218] ;  /* 0x00008600ff067b82 */ /* 0x000f700000000a00 */
[----:B------:R-:W5:Y:S01]  /*0080*/  LDC.64 R10, c[0x0][0x228] ;  /* 0x00008a00ff0a7b82 */ /* 0x000f620000000a00 */
[----:B-1----:R-:W-:-:S07]  /*0090*/  LOP3.LUT R0, R0, 0x7f, RZ, 0xc0, !PT ;  /* 0x0000007f00007812 */ /* 0x002fce00078ec0ff */
[----:B------:R-:W1:Y:S01]  /*00a0*/  LDC.64 R12, c[0x0][0x230] ;  /* 0x00008c00ff0c7b82 */ /* 0x000e620000000a00 */
[----:B---3--:R-:W-:Y:S02]  /*00b0*/  SHF.R.S32.HI R2, RZ, 0x18, R3 ;  /* 0x00000018ff027819 */ /* 0x008fe40000011403 */
[----:B------:R-:W-:Y:S02]  /*00c0*/  LEA R0, R3, R0, 0x7 ;  /* 0x0000000003007211 */ /* 0x000fe400078e38ff */
[----:B------:R-:W-:Y:S02]  /*00d0*/  SGXT R3, R2, 0x1 ;  /* 0x000000010203781a */ /* 0x000fe40000000200 */
[----:B------:R-:W-:Y:S02]  /*00e0*/  ISETP.GE.AND P0, PT, R0, 0x100, PT ;  /* 0x000001000000780c */ /* 0x000fe40003f06270 */
[----:B------:R-:W-:-:S04]  /*00f0*/  LEA.HI R3, R3, R0, RZ, 0x2 ;  /* 0x0000000003037211 */ /* 0x000fc800078f10ff */
[----:B------:R-:W-:-:S04]  /*0100*/  LOP3.LUT R3, R3, 0xfffffffc, RZ, 0xc0, !PT ;  /* 0xfffffffc03037812 */ /* 0x000fc800078ec0ff */
[----:B------:R-:W-:-:S05]  /*0110*/  IADD3 R15, R0, -R3, RZ ;  /* 0x80000003000f7210 */ /* 0x000fca0007ffe0ff */
[----:B--2---:R-:W-:-:S05]  /*0120*/  IMAD.WIDE R8, R15, 0x4, R8 ;  /* 0x000000040f087825 */ /* 0x004fca00078e0208 */
[----:B------:R2:W3:Y:S01]  /*0130*/  @!P0 LDG.E.EL R14, desc[UR4][R8.64] ;  /* 0x00000004080e8981 */ /* 0x0004e2000c2e1900 */
[----:B------:R-:W-:Y:S01]  /*0140*/  CS2R R2, SRZ ;  /* 0x0000000000027805 */ /* 0x000fe2000001ff00 */
[----:B----4-:R-:W-:-:S04]  /*0150*/  IMAD.WIDE R4, R0, 0x4, R4 ;  /* 0x0000000400047825 */ /* 0x010fc800078e0204 */
[C---:B-----5:R-:W-:Y:S01]  /*0160*/  IMAD.WIDE R6, R15.reuse, 0x4, R6 ;  /* 0x000000040f067825 */ /* 0x060fe200078e0206 */
[----:B------:R4:W5:Y:S03]  /*0170*/  @!P0 LDG.E R2, desc[UR4][R4.64] ;  /* 0x0000000404028981 */ /* 0x000966000c1e1900 */
[C---:B0-2---:R-:W-:Y:S01]  /*0180*/  IMAD.WIDE R8, R15.reuse, 0x4, R10 ;  /* 0x000000040f087825 */ /* 0x045fe200078e020a */
[----:B------:R0:W5:Y:S03]  /*0190*/  @!P0 LDG.E.EL R3, desc[UR4][R6.64] ;  /* 0x0000000406038981 */ /* 0x000166000c2e1900 */
[----:B-1----:R-:W-:Y:S01]  /*01a0*/  IMAD.WIDE R10, R15, 0x4, R12 ;  /* 0x000000040f0a7825 */ /* 0x002fe200078e020c */
[----:B------:R-:W-:Y:S01]  /*01b0*/  CS2R R12, SRZ ;  /* 0x00000000000c7805 */ /* 0x000fe2000001ff00 */
[----:B----4-:R-:W1:Y:S05]  /*01c0*/  LDC.64 R4, c[0x0][0x238] ;  /* 0x00008e00ff047b82 */ /* 0x010e6a0000000a00 */
[----:B------:R-:W2:Y:S04]  /*01d0*/  @!P0 LDG.E.EL R12, desc[UR4][R8.64] ;  /* 0x00000004080c8981 */ /* 0x000ea8000c2e1900 */
[----:B------:R-:W2:Y:S01]  /*01e0*/  @!P0 LDG.E.EL R13, desc[UR4][R10.64] ;  /* 0x000000040a0d8981 */ /* 0x000ea2000c2e1900 */
[----:B0-----:R-:W-:Y:S01]  /*01f0*/  MOV R6, 0x3e800000 ;  /* 0x3e80000000067802 */ /* 0x001fe20000000f00 */
[----:B---3--:R-:W-:-:S04]  /*0200*/  FADD R14, R14, 9.9999997473787516356e-06 ;  /* 0x3727c5ac0e0e7421 */ /* 0x008fc80000000000 */
[----:B------:R-:W0:Y:S01]  /*0210*/  MUFU.SQRT R15, R14 ;  /* 0x0000000e000f7308 */ /* 0x000e220000002000 */
[----:B-----5:R-:W-:Y:S01]  /*0220*/  FADD R2, -R3, R2 ;  /* 0x0000000203027221 */ /* 0x020fe20000000100 */
[C---:B0-----:R-:W-:Y:S02]  /*0230*/  FSETP.GT.AND P1, PT, R15.reuse, 8.50705917302346158658e+37, PT ;  /* 0x7e8000000f00780b */ /* 0x041fe40003f24000 */
[----:B------:R-:W-:Y:S02]  /*0240*/  FSETP.GEU.AND P2, PT, R15, 1.175494350822287508e-38, PT ;  /* 0x008000000f00780b */ /* 0x000fe40003f4e000 */
[----:B------:R-:W-:-:S09]  /*0250*/  FSEL R6, R6, 1, P1 ;  /* 0x3f80000006067808 */ /* 0x000fd20000800000 */
[----:B------:R-:W-:Y:S02]  /*0260*/  @P1 FMUL R15, R15, 0.25 ;  /* 0x3e8000000f0f1820 */ /* 0x000fe40000400000 */
[----:B------:R-:W-:Y:S02]  /*0270*/  @!P2 FMUL R6, R6, 16777216 ;  /* 0x4b8000000606a820 */ /* 0x000fe40000400000 */
[----:B------:R-:W-:-:S06]  /*0280*/  @!P2 FMUL R15, R15, 16777216 ;  /* 0x4b8000000f0fa820 */ /* 0x000fcc0000400000 */
[----:B------:R-:W0:Y:S02]  /*0290*/  MUFU.RCP R15, R15 ;  /* 0x0000000f000f7308 */ /* 0x000e240000001000 */
[----:B0-----:R-:W-:-:S04]  /*02a0*/  FMUL R3, R15, R6 ;  /* 0x000000060f037220 */ /* 0x001fc80000400000 */
[----:B------:R-:W-:-:S04]  /*02b0*/  FMUL R2, R2, R3 ;  /* 0x0000000302027220 */ /* 0x000fc80000400000 */
[----:B--2---:R-:W-:Y:S01]  /*02c0*/  FFMA R12, R2, R12, R13 ;  /* 0x0000000c020c7223 */ /* 0x004fe2000000000d */
[----:B-1----:R-:W-:-:S04]  /*02d0*/  IMAD.WIDE R2, R0, 0x4, R4 ;  /* 0x0000000400027825 */ /* 0x002fc800078e0204 */
[----:B------:R-:W-:-:S04]  /*02e0*/  FSETP.GEU.AND P1, PT, R12, RZ, PT ;  /* 0x000000ff0c00720b */ /* 0x000fc80003f2e000 */
[----:B------:R-:W-:Y:S01]  /*02f0*/  FSEL R5, R12, RZ, P1 ;  /* 0x000000ff0c057208 */ /* 0x000fe20000800000 */
[----:B------:R-:W-:Y:S08]  /*0300*/  @P0 EXIT ;  /* 0x000000000000094d */ /* 0x000ff00003800000 */
[----:B------:R-:W-:Y:S01]  /*0310*/  STG.E desc[UR4][R2.64], R5 ;  /* 0x0000000502007986 */ /* 0x000fe2000c101904 */
[----:B------:R-:W-:Y:S05]  /*0320*/  EXIT ;  /* 0x000000000000794d */ /* 0x000fea0003800000 */
.L_x_0:
[----:B------:R-:W-:-:S00]  /*0330*/  BRA `(.L_x_0) ;  /* 0xfffffffc00fc7947 */ /* 0x000fc0000383ffff */
[----:B------:R-:W-:-:S00]  /*0340*/  NOP ;  /* 0x0000000000007918 */ /* 0x000fc00000000000 */
        /* <DEDUP_REMOVED lines=11> */
.L_x_1:


//--------------------- .nv.global.init           --------------------------
	.section	.nv.global.init,"aw",@progbits
.nv.global.init:
	.type		_$_str,@object
	.size		_$_str,(_$_str_$_2 - _$_str)
_$_str:
        /*0000*/ 	.byte	0x5f, 0x5f, 0x43, 0x55, 0x44, 0x41, 0x5f, 0x46, 0x54, 0x5a, 0x00
	.type		_$_str_$_2,@object
	.size		_$_str_$_2,(.L_1 - _$_str_$_2)
_$_str_$_2:
        /*000b*/ 	.byte	0x5f, 0x5f, 0x43, 0x55, 0x44, 0x41, 0x5f, 0x50, 0x52, 0x45, 0x43, 0x5f, 0x53, 0x51, 0x52, 0x54
        /*001b*/ 	.byte	0x00
.L_1:


//--------------------- .nv.constant0.triton_poi_fused__native_batch_norm_legit_no_training_relu_3 --------------------------
	.section	.nv.constant0.triton_poi_fused__native_batch_norm_legit_no_training_relu_3,"a",@progbits
	.sectionflags	@""
	.align	4
.nv.constant0.triton_poi_fused__native_batch_norm_legit_no_training_relu_3:
	.zero		580
